//
// Generated by NVIDIA NVVM Compiler
//
// Compiler Build ID: CL-36424714
// Cuda compilation tools, release 13.0, V13.0.88
// Based on NVVM 20.0.0
//

.version 9.0
.target sm_100
.address_size 64

	// .globl	_Z17sumAverageChannelPhS_S_ii

.visible .entry _Z17sumAverageChannelPhS_S_ii(
	.param .u64 .ptr .align 1 _Z17sumAverageChannelPhS_S_ii_param_0,
	.param .u64 .ptr .align 1 _Z17sumAverageChannelPhS_S_ii_param_1,
	.param .u64 .ptr .align 1 _Z17sumAverageChannelPhS_S_ii_param_2,
	.param .u32 _Z17sumAverageChannelPhS_S_ii_param_3,
	.param .u32 _Z17sumAverageChannelPhS_S_ii_param_4
)
{


	ret;

}
	// .globl	_Z7ErosionPhS_iii
.visible .entry _Z7ErosionPhS_iii(
	.param .u64 .ptr .align 1 _Z7ErosionPhS_iii_param_0,
	.param .u64 .ptr .align 1 _Z7ErosionPhS_iii_param_1,
	.param .u32 _Z7ErosionPhS_iii_param_2,
	.param .u32 _Z7ErosionPhS_iii_param_3,
	.param .u32 _Z7ErosionPhS_iii_param_4
)
{
	.reg .pred 	%p<16>;
	.reg .b16 	%rs<5>;
	.reg .b32 	%r<141>;
	.reg .b64 	%rd<16>;

	ld.param.u64 	%rd5, [_Z7ErosionPhS_iii_param_0];
	ld.param.u64 	%rd4, [_Z7ErosionPhS_iii_param_1];
	ld.param.u32 	%r44, [_Z7ErosionPhS_iii_param_2];
	ld.param.u32 	%r45, [_Z7ErosionPhS_iii_param_3];
	ld.param.u32 	%r46, [_Z7ErosionPhS_iii_param_4];
	cvta.to.global.u64 	%rd1, %rd5;
	mov.u32 	%r47, %ctaid.x;
	mov.u32 	%r48, %ntid.x;
	mov.u32 	%r49, %tid.x;
	mad.lo.s32 	%r1, %r47, %r48, %r49;
	mov.u32 	%r50, %ctaid.y;
	mov.u32 	%r51, %ntid.y;
	mov.u32 	%r52, %tid.y;
	mad.lo.s32 	%r2, %r50, %r51, %r52;
	setp.ge.s32 	%p1, %r2, %r45;
	setp.ge.s32 	%p2, %r1, %r44;
	and.pred  	%p3, %p2, %p1;
	@%p3 bra 	$L__BB1_20;
	sub.s32 	%r53, %r2, %r46;
	max.s32 	%r125, %r53, 0;
	add.s32 	%r54, %r45, -1;
	add.s32 	%r55, %r46, %r2;
	min.s32 	%r4, %r54, %r55;
	sub.s32 	%r56, %r1, %r46;
	max.s32 	%r5, %r56, 0;
	add.s32 	%r57, %r44, -1;
	add.s32 	%r58, %r46, %r1;
	min.s32 	%r6, %r57, %r58;
	setp.gt.u32 	%p4, %r125, %r4;
	mov.b16 	%rs4, 255;
	@%p4 bra 	$L__BB1_19;
	sub.s32 	%r7, %r6, %r5;
	add.s32 	%r60, %r7, 1;
	and.b32  	%r8, %r60, 15;
	add.s32 	%r9, %r8, -1;
	and.b32  	%r10, %r60, 7;
	add.s32 	%r11, %r10, -1;
	and.b32  	%r12, %r60, 3;
	and.b32  	%r61, %r60, -16;
	neg.s32 	%r13, %r61;
	add.s64 	%rd2, %rd1, 7;
	mov.b32 	%r140, 255;
$L__BB1_3:
	mov.u32 	%r14, %r125;
	setp.lt.u32 	%p5, %r6, %r5;
	@%p5 bra 	$L__BB1_17;
	setp.lt.u32 	%p6, %r7, 15;
	mul.lo.s32 	%r16, %r14, %r44;
	mov.u32 	%r132, %r5;
	@%p6 bra 	$L__BB1_7;
	add.s32 	%r127, %r5, %r16;
	mov.u32 	%r128, %r13;
	mov.u32 	%r132, %r5;
$L__BB1_6:
	.pragma "nounroll";
	cvt.s64.s32 	%rd6, %r127;
	add.s64 	%rd7, %rd2, %rd6;
	ld.global.u8 	%r63, [%rd7+-7];
	min.s32 	%r64, %r140, %r63;
	ld.global.u8 	%r65, [%rd7+-6];
	min.s32 	%r66, %r64, %r65;
	ld.global.u8 	%r67, [%rd7+-5];
	min.s32 	%r68, %r66, %r67;
	ld.global.u8 	%r69, [%rd7+-4];
	min.s32 	%r70, %r68, %r69;
	ld.global.u8 	%r71, [%rd7+-3];
	min.s32 	%r72, %r70, %r71;
	ld.global.u8 	%r73, [%rd7+-2];
	min.s32 	%r74, %r72, %r73;
	ld.global.u8 	%r75, [%rd7+-1];
	min.s32 	%r76, %r74, %r75;
	ld.global.u8 	%r77, [%rd7];
	min.s32 	%r78, %r76, %r77;
	ld.global.u8 	%r79, [%rd7+1];
	min.s32 	%r80, %r78, %r79;
	ld.global.u8 	%r81, [%rd7+2];
	min.s32 	%r82, %r80, %r81;
	ld.global.u8 	%r83, [%rd7+3];
	min.s32 	%r84, %r82, %r83;
	ld.global.u8 	%r85, [%rd7+4];
	min.s32 	%r86, %r84, %r85;
	ld.global.u8 	%r87, [%rd7+5];
	min.s32 	%r88, %r86, %r87;
	ld.global.u8 	%r89, [%rd7+6];
	min.s32 	%r90, %r88, %r89;
	ld.global.u8 	%r91, [%rd7+7];
	min.s32 	%r92, %r90, %r91;
	ld.global.u8 	%r93, [%rd7+8];
	min.s32 	%r140, %r92, %r93;
	add.s32 	%r132, %r132, 16;
	add.s32 	%r128, %r128, 16;
	add.s32 	%r127, %r127, 16;
	setp.ne.s32 	%p7, %r128, 0;
	@%p7 bra 	$L__BB1_6;
$L__BB1_7:
	setp.eq.s32 	%p8, %r8, 0;
	@%p8 bra 	$L__BB1_17;
	setp.lt.u32 	%p9, %r9, 7;
	@%p9 bra 	$L__BB1_10;
	add.s32 	%r95, %r132, %r16;
	cvt.s64.s32 	%rd8, %r95;
	add.s64 	%rd9, %rd1, %rd8;
	ld.global.u8 	%r96, [%rd9];
	min.s32 	%r97, %r140, %r96;
	ld.global.u8 	%r98, [%rd9+1];
	min.s32 	%r99, %r97, %r98;
	ld.global.u8 	%r100, [%rd9+2];
	min.s32 	%r101, %r99, %r100;
	ld.global.u8 	%r102, [%rd9+3];
	min.s32 	%r103, %r101, %r102;
	ld.global.u8 	%r104, [%rd9+4];
	min.s32 	%r105, %r103, %r104;
	ld.global.u8 	%r106, [%rd9+5];
	min.s32 	%r107, %r105, %r106;
	ld.global.u8 	%r108, [%rd9+6];
	min.s32 	%r109, %r107, %r108;
	ld.global.u8 	%r110, [%rd9+7];
	min.s32 	%r140, %r109, %r110;
	add.s32 	%r132, %r132, 8;
$L__BB1_10:
	setp.eq.s32 	%p10, %r10, 0;
	@%p10 bra 	$L__BB1_17;
	setp.lt.u32 	%p11, %r11, 3;
	@%p11 bra 	$L__BB1_13;
	add.s32 	%r112, %r132, %r16;
	cvt.s64.s32 	%rd10, %r112;
	add.s64 	%rd11, %rd1, %rd10;
	ld.global.u8 	%r113, [%rd11];
	min.s32 	%r114, %r140, %r113;
	ld.global.u8 	%r115, [%rd11+1];
	min.s32 	%r116, %r114, %r115;
	ld.global.u8 	%r117, [%rd11+2];
	min.s32 	%r118, %r116, %r117;
	ld.global.u8 	%r119, [%rd11+3];
	min.s32 	%r140, %r118, %r119;
	add.s32 	%r132, %r132, 4;
$L__BB1_13:
	setp.eq.s32 	%p12, %r12, 0;
	@%p12 bra 	$L__BB1_17;
	setp.eq.s32 	%p13, %r12, 1;
	add.s32 	%r120, %r132, %r16;
	cvt.s64.s32 	%rd12, %r120;
	add.s64 	%rd3, %rd1, %rd12;
	ld.global.u8 	%r121, [%rd3];
	min.s32 	%r140, %r140, %r121;
	@%p13 bra 	$L__BB1_17;
	setp.eq.s32 	%p14, %r12, 2;
	ld.global.u8 	%r122, [%rd3+1];
	min.s32 	%r140, %r140, %r122;
	@%p14 bra 	$L__BB1_17;
	ld.global.u8 	%r123, [%rd3+2];
	min.s32 	%r140, %r140, %r123;
$L__BB1_17:
	add.s32 	%r125, %r14, 1;
	setp.ne.s32 	%p15, %r14, %r4;
	@%p15 bra 	$L__BB1_3;
	cvt.u16.u32 	%rs4, %r140;
$L__BB1_19:
	mad.lo.s32 	%r124, %r44, %r2, %r1;
	cvt.s64.s32 	%rd13, %r124;
	cvta.to.global.u64 	%rd14, %rd4;
	add.s64 	%rd15, %rd14, %rd13;
	st.global.u8 	[%rd15], %rs4;
$L__BB1_20:
	ret;

}


// ===== COMPILED SASS (sm_100) =====

	.target	sm_100

	.elftype	@"ET_EXEC"


//--------------------- .note.nv.tkinfo           --------------------------
	.section	.note.nv.tkinfo,"",@"SHT_NOTE"
	.sectionflags	@"SHF_NOTE_NV_TKINFO"
	.tkinfo
        /*0018*/ 	.word	0x00000002
        /*0030*/ 	.string	""
        /*0030*/ 	.string	"ptxas"
        /*0030*/ 	.string	"Cuda compilation tools, release 13.0, V13.0.88"
        /*0030*/ 	.string	"Build cuda_13.0.r13.0/compiler.36424714_0"
        /*0030*/ 	.string	"-arch sm_100 -m 64 "



//--------------------- .note.nv.cuinfo           --------------------------
	.section	.note.nv.cuinfo,"",@"SHT_NOTE"
	.sectionflags	@"SHF_NOTE_NV_CUINFO"
        /*0018*/ 	.short	0x0002
        /*001a*/ 	.short	0x0064
        /*001c*/ 	.short	0x0082
	.zero		2


//--------------------- .nv.info                  --------------------------
	.section	.nv.info,"",@"SHT_CUDA_INFO"
	.align	4


	//----- nvinfo : EIATTR_REGCOUNT
	.align		4
        /*0000*/ 	.byte	0x04, 0x2f
        /*0002*/ 	.short	(.L_1 - .L_0)
	.align		4
.L_0:
        /*0004*/ 	.word	index@(_Z17sumAverageChannelPhS_S_ii)
        /*0008*/ 	.word	0x00000004


	//----- nvinfo : EIATTR_FRAME_SIZE
	.align		4
.L_1:
        /*000c*/ 	.byte	0x04, 0x11
        /*000e*/ 	.short	(.L_3 - .L_2)
	.align		4
.L_2:
        /*0010*/ 	.word	index@(_Z17sumAverageChannelPhS_S_ii)
        /*0014*/ 	.word	0x00000000


	//----- nvinfo : EIATTR_REGCOUNT
	.align		4
.L_3:
        /*0018*/ 	.byte	0x04, 0x2f
        /*001a*/ 	.short	(.L_5 - .L_4)
	.align		4
.L_4:
        /*001c*/ 	.word	index@(_Z7ErosionPhS_iii)
        /*0020*/ 	.word	0x0000001e


	//----- nvinfo : EIATTR_FRAME_SIZE
	.align		4
.L_5:
        /*0024*/ 	.byte	0x04, 0x11
        /*0026*/ 	.short	(.L_7 - .L_6)
	.align		4
.L_6:
        /*0028*/ 	.word	index@(_Z7ErosionPhS_iii)
        /*002c*/ 	.word	0x00000000


	//----- nvinfo : EIATTR_MIN_STACK_SIZE
	.align		4
.L_7:
        /*0030*/ 	.byte	0x04, 0x12
        /*0032*/ 	.short	(.L_9 - .L_8)
	.align		4
.L_8:
        /*0034*/ 	.word	index@(_Z7ErosionPhS_iii)
        /*0038*/ 	.word	0x00000000


	//----- nvinfo : EIATTR_MIN_STACK_SIZE
	.align		4
.L_9:
        /*003c*/ 	.byte	0x04, 0x12
        /*003e*/ 	.short	(.L_11 - .L_10)
	.align		4
.L_10:
        /*0040*/ 	.word	index@(_Z17sumAverageChannelPhS_S_ii)
        /*0044*/ 	.word	0x00000000
.L_11:


//--------------------- .nv.compat                --------------------------
	.section	.nv.compat,"",@"SHT_CUDA_COMPAT_INFO"
	.align	4
        /*0000*/ 	.byte	0x02, 0x09, 0x00, 0x00, 0x02, 0x02, 0x01, 0x00, 0x02, 0x05, 0x05, 0x00, 0x03, 0x07, 0x01, 0x01
        /*0010*/ 	.byte	0x02, 0x03, 0x00, 0x00, 0x02, 0x06, 0x01, 0x00, 0x04, 0x0b, 0x08, 0x00, 0x09, 0x00, 0x00, 0x00
        /*0020*/ 	.byte	0x00, 0x00, 0x00, 0x00


//--------------------- .nv.info._Z7ErosionPhS_iii --------------------------
	.section	.nv.info._Z7ErosionPhS_iii,"",@"SHT_CUDA_INFO"
	.sectionflags	@""
	.align	4


	//----- nvinfo : EIATTR_CUDA_API_VERSION
	.align		4
        /*0000*/ 	.byte	0x04, 0x37
        /*0002*/ 	.short	(.L_13 - .L_12)
.L_12:
        /*0004*/ 	.word	0x00000082


	//----- nvinfo : EIATTR_KPARAM_INFO
	.align		4
.L_13:
        /*0008*/ 	.byte	0x04, 0x17
        /*000a*/ 	.short	(.L_15 - .L_14)
.L_14:
        /*000c*/ 	.word	0x00000000
        /*0010*/ 	.short	0x0004
        /*0012*/ 	.short	0x0018
        /*0014*/ 	.byte	0x00, 0xf0, 0x11, 0x00


	//----- nvinfo : EIATTR_KPARAM_INFO
	.align		4
.L_15:
        /*0018*/ 	.byte	0x04, 0x17
        /*001a*/ 	.short	(.L_17 - .L_16)
.L_16:
        /*001c*/ 	.word	0x00000000
        /*0020*/ 	.short	0x0003
        /*0022*/ 	.short	0x0014
        /*0024*/ 	.byte	0x00, 0xf0, 0x11, 0x00


	//----- nvinfo : EIATTR_KPARAM_INFO
	.align		4
.L_17:
        /*0028*/ 	.byte	0x04, 0x17
        /*002a*/ 	.short	(.L_19 - .L_18)
.L_18:
        /*002c*/ 	.word	0x00000000
        /*0030*/ 	.short	0x0002
        /*0032*/ 	.short	0x0010
        /*0034*/ 	.byte	0x00, 0xf0, 0x11, 0x00


	//----- nvinfo : EIATTR_KPARAM_INFO
	.align		4
.L_19:
        /*0038*/ 	.byte	0x04, 0x17
        /*003a*/ 	.short	(.L_21 - .L_20)
.L_20:
        /*003c*/ 	.word	0x00000000
        /*0040*/ 	.short	0x0001
        /*0042*/ 	.short	0x0008
        /*0044*/ 	.byte	0x00, 0xf5, 0x21, 0x00


	//----- nvinfo : EIATTR_KPARAM_INFO
	.align		4
.L_21:
        /*0048*/ 	.byte	0x04, 0x17
        /*004a*/ 	.short	(.L_23 - .L_22)
.L_22:
        /*004c*/ 	.word	0x00000000
        /*0050*/ 	.short	0x0000
        /*0052*/ 	.short	0x0000
        /*0054*/ 	.byte	0x00, 0xf5, 0x21, 0x00


	//----- nvinfo : EIATTR_SPARSE_MMA_MASK
	.align		4
.L_23:
        /*0058*/ 	.byte	0x03, 0x50
        /*005a*/ 	.short	0x0000


	//----- nvinfo : EIATTR_MAXREG_COUNT
	.align		4
        /*005c*/ 	.byte	0x03, 0x1b
        /*005e*/ 	.short	0x00ff


	//----- nvinfo : EIATTR_MERCURY_ISA_VERSION
	.align		4
        /*0060*/ 	.byte	0x03, 0x5f
        /*0062*/ 	.short	0x0101


	//----- nvinfo : EIATTR_VRC_CTA_INIT_COUNT
	.align		4
        /*0064*/ 	.byte	0x02, 0x4a
	.zero		1
	.zero		1


	//----- nvinfo : EIATTR_EXIT_INSTR_OFFSETS
	.align		4
        /*0068*/ 	.byte	0x04, 0x1c
        /*006a*/ 	.short	(.L_25 - .L_24)


	//   ....[0]....
.L_24:
        /*006c*/ 	.word	0x000000c0


	//   ....[1]....
        /*0070*/ 	.word	0x00000970


	//----- nvinfo : EIATTR_CRS_STACK_SIZE
	.align		4
.L_25:
        /*0074*/ 	.byte	0x04, 0x1e
        /*0076*/ 	.short	(.L_27 - .L_26)
.L_26:
        /*0078*/ 	.word	0x00000000


	//----- nvinfo : EIATTR_CBANK_PARAM_SIZE
	.align		4
.L_27:
        /*007c*/ 	.byte	0x03, 0x19
        /*007e*/ 	.short	0x001c


	//----- nvinfo : EIATTR_PARAM_CBANK
	.align		4
        /*0080*/ 	.byte	0x04, 0x0a
        /*0082*/ 	.short	(.L_29 - .L_28)
	.align		4
.L_28:
        /*0084*/ 	.word	index@(.nv.constant0._Z7ErosionPhS_iii)
        /*0088*/ 	.short	0x0380
        /*008a*/ 	.short	0x001c


	//----- nvinfo : EIATTR_SW_WAR
	.align		4
.L_29:
        /*008c*/ 	.byte	0x04, 0x36
        /*008e*/ 	.short	(.L_31 - .L_30)
.L_30:
        /*0090*/ 	.word	0x00000008
.L_31:


//--------------------- .nv.info._Z17sumAverageChannelPhS_S_ii --------------------------
	.section	.nv.info._Z17sumAverageChannelPhS_S_ii,"",@"SHT_CUDA_INFO"
	.sectionflags	@""
	.align	4


	//----- nvinfo : EIATTR_CUDA_API_VERSION
	.align		4
        /*0000*/ 	.byte	0x04, 0x37
        /*0002*/ 	.short	(.L_33 - .L_32)
.L_32:
        /*0004*/ 	.word	0x00000082


	//----- nvinfo : EIATTR_KPARAM_INFO
	.align		4
.L_33:
        /*0008*/ 	.byte	0x04, 0x17
        /*000a*/ 	.short	(.L_35 - .L_34)
.L_34:
        /*000c*/ 	.word	0x00000000
        /*0010*/ 	.short	0x0004
        /*0012*/ 	.short	0x001c
        /*0014*/ 	.byte	0x00, 0xf0, 0x11, 0x00


	//----- nvinfo : EIATTR_KPARAM_INFO
	.align		4
.L_35:
        /*0018*/ 	.byte	0x04, 0x17
        /*001a*/ 	.short	(.L_37 - .L_36)
.L_36:
        /*001c*/ 	.word	0x00000000
        /*0020*/ 	.short	0x0003
        /*0022*/ 	.short	0x0018
        /*0024*/ 	.byte	0x00, 0xf0, 0x11, 0x00


	//----- nvinfo : EIATTR_KPARAM_INFO
	.align		4
.L_37:
        /*0028*/ 	.byte	0x04, 0x17
        /*002a*/ 	.short	(.L_39 - .L_38)
.L_38:
        /*002c*/ 	.word	0x00000000
        /*0030*/ 	.short	0x0002
        /*0032*/ 	.short	0x0010
        /*0034*/ 	.byte	0x00, 0xf5, 0x21, 0x00


	//----- nvinfo : EIATTR_KPARAM_INFO
	.align		4
.L_39:
        /*0038*/ 	.byte	0x04, 0x17
        /*003a*/ 	.short	(.L_41 - .L_40)
.L_40:
        /*003c*/ 	.word	0x00000000
        /*0040*/ 	.short	0x0001
        /*0042*/ 	.short	0x0008
        /*0044*/ 	.byte	0x00, 0xf5, 0x21, 0x00


	//----- nvinfo : EIATTR_KPARAM_INFO
	.align		4
.L_41:
        /*0048*/ 	.byte	0x04, 0x17
        /*004a*/ 	.short	(.L_43 - .L_42)
.L_42:
        /*004c*/ 	.word	0x00000000
        /*0050*/ 	.short	0x0000
        /*0052*/ 	.short	0x0000
        /*0054*/ 	.byte	0x00, 0xf5, 0x21, 0x00


	//----- nvinfo : EIATTR_SPARSE_MMA_MASK
	.align		4
.L_43:
        /*0058*/ 	.byte	0x03, 0x50
        /*005a*/ 	.short	0x0000


	//----- nvinfo : EIATTR_MAXREG_COUNT
	.align		4
        /*005c*/ 	.byte	0x03, 0x1b
        /*005e*/ 	.short	0x00ff


	//----- nvinfo : EIATTR_MERCURY_ISA_VERSION
	.align		4
        /*0060*/ 	.byte	0x03, 0x5f
        /*0062*/ 	.short	0x0101


	//----- nvinfo : EIATTR_VRC_CTA_INIT_COUNT
	.align		4
        /*0064*/ 	.byte	0x02, 0x4a
	.zero		1
	.zero		1


	//----- nvinfo : EIATTR_EXIT_INSTR_OFFSETS
	.align		4
        /*0068*/ 	.byte	0x04, 0x1c
        /*006a*/ 	.short	(.L_45 - .L_44)


	//   ....[0]....
.L_44:
        /*006c*/ 	.word	0x00000010


	//----- nvinfo : EIATTR_CBANK_PARAM_SIZE
	.align		4
.L_45:
        /*0070*/ 	.byte	0x03, 0x19
        /*0072*/ 	.short	0x0020


	//----- nvinfo : EIATTR_PARAM_CBANK
	.align		4
        /*0074*/ 	.byte	0x04, 0x0a
        /*0076*/ 	.short	(.L_47 - .L_46)
	.align		4
.L_46:
        /*0078*/ 	.word	index@(.nv.constant0._Z17sumAverageChannelPhS_S_ii)
        /*007c*/ 	.short	0x0380
        /*007e*/ 	.short	0x0020


	//----- nvinfo : EIATTR_SW_WAR
	.align		4
.L_47:
        /*0080*/ 	.byte	0x04, 0x36
        /*0082*/ 	.short	(.L_49 - .L_48)
.L_48:
        /*0084*/ 	.word	0x00000008
.L_49:


//--------------------- .nv.callgraph             --------------------------
	.section	.nv.callgraph,"",@"SHT_CUDA_CALLGRAPH"
	.align	4
	.sectionentsize	8
	.align		4
        /*0000*/ 	.word	0x00000000
	.align		4
        /*0004*/ 	.word	0xffffffff
	.align		4
        /*0008*/ 	.word	0x00000000
	.align		4
        /*000c*/ 	.word	0xfffffffe
	.align		4
        /*0010*/ 	.word	0x00000000
	.align		4
        /*0014*/ 	.word	0xfffffffd
	.align		4
        /*0018*/ 	.word	0x00000000
	.align		4
        /*001c*/ 	.word	0xfffffffc


//--------------------- .text._Z7ErosionPhS_iii   --------------------------
	.section	.text._Z7ErosionPhS_iii,"ax",@progbits
	.align	128
        .global         _Z7ErosionPhS_iii
        .type           _Z7ErosionPhS_iii,@function
        .size           _Z7ErosionPhS_iii,(.L_x_14 - _Z7ErosionPhS_iii)
        .other          _Z7ErosionPhS_iii,@"STO_CUDA_ENTRY STV_DEFAULT"
_Z7ErosionPhS_iii:
.text._Z7ErosionPhS_iii:
[----:B------:R-:W-:Y:S01]  /*0000*/  LDC R1, c[0x0][0x37c] ;  /* 0x0000df00ff017b82 */ /* 0x000fe20000000800 */
[----:B------:R-:W0:Y:S07]  /*0010*/  S2R R0, SR_TID.X ;  /* 0x0000000000007919 */ /* 0x000e2e0000002100 */
[----:B------:R-:W0:Y:S01]  /*0020*/  LDC R5, c[0x0][0x360] ;  /* 0x0000d800ff057b82 */ /* 0x000e220000000800 */
[----:B------:R-:W1:Y:S07]  /*0030*/  S2R R3, SR_TID.Y ;  /* 0x0000000000037919 */ /* 0x000e6e0000002200 */
[----:B------:R-:W0:Y:S08]  /*0040*/  S2UR UR4, SR_CTAID.X ;  /* 0x00000000000479c3 */ /* 0x000e300000002500 */
[----:B------:R-:W1:Y:S08]  /*0050*/  S2UR UR5, SR_CTAID.Y ;  /* 0x00000000000579c3 */ /* 0x000e700000002600 */
[----:B------:R-:W1:Y:S08]  /*0060*/  LDC R4, c[0x0][0x364] ;  /* 0x0000d900ff047b82 */ /* 0x000e700000000800 */
[----:B------:R-:W2:Y:S01]  /*0070*/  LDC.64 R10, c[0x0][0x390] ;  /* 0x0000e400ff0a7b82 */ /* 0x000ea20000000a00 */
[----:B0-----:R-:W-:-:S02]  /*0080*/  IMAD R5, R5, UR4, R0 ;  /* 0x0000000405057c24 */ /* 0x001fc4000f8e0200 */
[----:B-1----:R-:W-:-:S03]  /*0090*/  IMAD R4, R4, UR5, R3 ;  /* 0x0000000504047c24 */ /* 0x002fc6000f8e0203 */
[----:B--2---:R-:W-:Y:S02]  /*00a0*/  ISETP.GE.AND P1, PT, R5, R10, PT ;  /* 0x0000000a0500720c */ /* 0x004fe40003f26270 */
[----:B------:R-:W-:-:S13]  /*00b0*/  ISETP.GE.AND P0, PT, R4, R11, PT ;  /* 0x0000000b0400720c */ /* 0x000fda0003f06270 */
[----:B------:R-:W-:Y:S05]  /*00c0*/  @P0 EXIT P1 ;  /* 0x000000000000094d */ /* 0x000fea0000800000 */
[----:B------:R-:W0:Y:S01]  /*00d0*/  LDCU UR6, c[0x0][0x398] ;  /* 0x00007300ff0677ac */ /* 0x000e220008000800 */
[----:B------:R-:W-:Y:S01]  /*00e0*/  BSSY.RECONVERGENT B2, `(.L_x_0) ;  /* 0x0000082000027945 */ /* 0x000fe20003800200 */
[----:B------:R-:W-:Y:S01]  /*00f0*/  IMAD.MOV.U32 R13, RZ, RZ, 0xff ;  /* 0x000000ffff0d7424 */ /* 0x000fe200078e00ff */
[----:B------:R-:W1:Y:S01]  /*0100*/  LDCU.64 UR4, c[0x0][0x358] ;  /* 0x00006b00ff0477ac */ /* 0x000e620008000a00 */
[C---:B0-----:R-:W-:Y:S01]  /*0110*/  VIADD R6, R4.reuse, UR6 ;  /* 0x0000000604067c36 */ /* 0x041fe20008000000 */
[----:B------:R-:W-:Y:S01]  /*0120*/  VIADDMNMX R9, R4, -UR6, RZ, !PT ;  /* 0x8000000604097c46 */ /* 0x000fe2000f8001ff */
[C---:B------:R-:W-:Y:S01]  /*0130*/  VIADD R7, R5.reuse, UR6 ;  /* 0x0000000605077c36 */ /* 0x040fe20008000000 */
[----:B------:R-:W-:Y:S02]  /*0140*/  VIADDMNMX R8, R5, -UR6, RZ, !PT ;  /* 0x8000000605087c46 */ /* 0x000fe4000f8001ff */
[----:B------:R-:W-:Y:S02]  /*0150*/  VIADDMNMX R6, R11, 0xffffffff, R6, PT ;  /* 0xffffffff0b067846 */ /* 0x000fe40003800106 */
[----:B------:R-:W-:-:S02]  /*0160*/  VIADDMNMX R7, R10, 0xffffffff, R7, PT ;  /* 0xffffffff0a077846 */ /* 0x000fc40003800107 */
[----:B------:R-:W-:-:S13]  /*0170*/  ISETP.GT.U32.AND P0, PT, R9, R6, PT ;  /* 0x000000060900720c */ /* 0x000fda0003f04070 */
[----:B-1----:R-:W-:Y:S05]  /*0180*/  @P0 BRA `(.L_x_1) ;  /* 0x0000000400dc0947 */ /* 0x002fea0003800000 */
[----:B------:R-:W-:Y:S01]  /*0190*/  IMAD.IADD R21, R7, 0x1, -R8 ;  /* 0x0000000107157824 */ /* 0x000fe200078e0a08 */
[----:B------:R-:W-:Y:S01]  /*01a0*/  BSSY.RECONVERGENT B1, `(.L_x_1) ;  /* 0x0000075000017945 */ /* 0x000fe20003800200 */
[----:B------:R-:W-:Y:S02]  /*01b0*/  IMAD.MOV.U32 R13, RZ, RZ, 0xff ;  /* 0x000000ffff0d7424 */ /* 0x000fe400078e00ff */
[----:B------:R-:W-:-:S05]  /*01c0*/  VIADD R10, R21, 0x1 ;  /* 0x00000001150a7836 */ /* 0x000fca0000000000 */
[C---:B------:R-:W-:Y:S02]  /*01d0*/  LOP3.LUT R23, R10.reuse, 0xf, RZ, 0xc0, !PT ;  /* 0x0000000f0a177812 */ /* 0x040fe400078ec0ff */
[C---:B------:R-:W-:Y:S02]  /*01e0*/  LOP3.LUT R24, R10.reuse, 0x7, RZ, 0xc0, !PT ;  /* 0x000000070a187812 */ /* 0x040fe400078ec0ff */
[C---:B------:R-:W-:Y:S01]  /*01f0*/  LOP3.LUT R12, R10.reuse, 0xfffffff0, RZ, 0xc0, !PT ;  /* 0xfffffff00a0c7812 */ /* 0x040fe200078ec0ff */
[----:B------:R-:W-:Y:S01]  /*0200*/  VIADD R0, R23, 0xffffffff ;  /* 0xffffffff17007836 */ /* 0x000fe20000000000 */
[----:B------:R-:W-:Y:S01]  /*0210*/  LOP3.LUT R10, R10, 0x3, RZ, 0xc0, !PT ;  /* 0x000000030a0a7812 */ /* 0x000fe200078ec0ff */
[----:B------:R-:W-:Y:S02]  /*0220*/  VIADD R2, R24, 0xffffffff ;  /* 0xffffffff18027836 */ /* 0x000fe40000000000 */
[----:B------:R-:W-:Y:S01]  /*0230*/  IMAD.MOV R12, RZ, RZ, -R12 ;  /* 0x000000ffff0c7224 */ /* 0x000fe200078e0a0c */
[----:B------:R-:W-:-:S02]  /*0240*/  ISETP.GE.U32.AND P0, PT, R0, 0x7, PT ;  /* 0x000000070000780c */ /* 0x000fc40003f06070 */
[----:B------:R-:W-:-:S13]  /*0250*/  ISETP.GE.U32.AND P1, PT, R2, 0x3, PT ;  /* 0x000000030200780c */ /* 0x000fda0003f26070 */
.L_x_11:
[----:B------:R-:W-:Y:S01]  /*0260*/  ISETP.GE.U32.AND P2, PT, R7, R8, PT ;  /* 0x000000080700720c */ /* 0x000fe20003f46070 */
[----:B------:R-:W-:-:S12]  /*0270*/  BSSY.RECONVERGENT B0, `(.L_x_2) ;  /* 0x0000064000007945 */ /* 0x000fd80003800200 */
[----:B------:R-:W-:Y:S05]  /*0280*/  @!P2 BRA `(.L_x_3) ;  /* 0x000000040088a947 */ /* 0x000fea0003800000 */
[----:B------:R-:W-:Y:S01]  /*0290*/  ISETP.GE.U32.AND P3, PT, R21, 0xf, PT ;  /* 0x0000000f1500780c */ /* 0x000fe20003f66070 */
[----:B------:R-:W-:Y:S01]  /*02a0*/  BSSY.RECONVERGENT B3, `(.L_x_4) ;  /* 0x0000029000037945 */ /* 0x000fe20003800200 */
[----:B------:R-:W-:Y:S01]  /*02b0*/  ISETP.NE.AND P2, PT, R23, RZ, PT ;  /* 0x000000ff1700720c */ /* 0x000fe20003f45270 */
[----:B------:R-:W-:-:S10]  /*02c0*/  IMAD.MOV.U32 R14, RZ, RZ, R8 ;  /* 0x000000ffff0e7224 */ /* 0x000fd400078e0008 */
[----:B------:R-:W-:Y:S05]  /*02d0*/  @!P3 BRA `(.L_x_5) ;  /* 0x000000000094b947 */ /* 0x000fea0003800000 */
[----:B------:R-:W0:Y:S01]  /*02e0*/  LDCU UR6, c[0x0][0x390] ;  /* 0x00007200ff0677ac */ /* 0x000e220008000800 */
[----:B------:R-:W-:Y:S02]  /*02f0*/  IMAD.MOV.U32 R0, RZ, RZ, R12 ;  /* 0x000000ffff007224 */ /* 0x000fe400078e000c */
[--C-:B------:R-:W-:Y:S02]  /*0300*/  IMAD.MOV.U32 R14, RZ, RZ, R8.reuse ;  /* 0x000000ffff0e7224 */ /* 0x100fe400078e0008 */
[----:B0-----:R-:W-:-:S07]  /*0310*/  IMAD R11, R9, UR6, R8 ;  /* 0x00000006090b7c24 */ /* 0x001fce000f8e0208 */
.L_x_6:
[----:B------:R-:W0:Y:S01]  /*0320*/  LDC.64 R2, c[0x0][0x380] ;  /* 0x0000e000ff027b82 */ /* 0x000e220000000a00 */
[----:B------:R-:W-:Y:S02]  /*0330*/  SHF.R.S32.HI R16, RZ, 0x1f, R11 ;  /* 0x0000001fff107819 */ /* 0x000fe4000001140b */
[----:B0-----:R-:W-:-:S04]  /*0340*/  IADD3 R2, P3, P4, R11, 0x7, R2 ;  /* 0x000000070b027810 */ /* 0x001fc80007c7e002 */
[----:B------:R-:W-:-:S05]  /*0350*/  IADD3.X R3, PT, PT, R16, R3, RZ, P3, P4 ;  /* 0x0000000310037210 */ /* 0x000fca0001fe84ff */
[----:B------:R-:W2:Y:S04]  /*0360*/  LDG.E.U8 R20, desc[UR4][R2.64+-0x7] ;  /* 0xfffff90402147981 */ /* 0x000ea8000c1e1100 */
[----:B------:R-:W2:Y:S04]  /*0370*/  LDG.E.U8 R19, desc[UR4][R2.64+-0x6] ;  /* 0xfffffa0402137981 */ /* 0x000ea8000c1e1100 */
[----:B------:R-:W3:Y:S04]  /*0380*/  LDG.E.U8 R22, desc[UR4][R2.64+-0x5] ;  /* 0xfffffb0402167981 */ /* 0x000ee8000c1e1100 */
[----:B------:R-:W3:Y:S04]  /*0390*/  LDG.E.U8 R25, desc[UR4][R2.64+-0x4] ;  /* 0xfffffc0402197981 */ /* 0x000ee8000c1e1100 */
[----:B------:R-:W4:Y:S04]  /*03a0*/  LDG.E.U8 R17, desc[UR4][R2.64+-0x3] ;  /* 0xfffffd0402117981 */ /* 0x000f28000c1e1100 */
[----:B------:R-:W4:Y:S04]  /*03b0*/  LDG.E.U8 R18, desc[UR4][R2.64+-0x2] ;  /* 0xfffffe0402127981 */ /* 0x000f28000c1e1100 */
[----:B------:R-:W5:Y:S04]  /*03c0*/  LDG.E.U8 R15, desc[UR4][R2.64+-0x1] ;  /* 0xffffff04020f7981 */ /* 0x000f68000c1e1100 */
[----:B------:R-:W5:Y:S04]  /*03d0*/  LDG.E.U8 R16, desc[UR4][R2.64] ;  /* 0x0000000402107981 */ /* 0x000f68000c1e1100 */
[----:B------:R-:W5:Y:S01]  /*03e0*/  LDG.E.U8 R27, desc[UR4][R2.64+0x8] ;  /* 0x00000804021b7981 */ /* 0x000f62000c1e1100 */
[----:B--2---:R-:W-:-:S03]  /*03f0*/  VIMNMX3 R19, R13, R20, R19, PT ;  /* 0x000000140d13720f */ /* 0x004fc60003800113 */
[----:B------:R-:W2:Y:S04]  /*0400*/  LDG.E.U8 R13, desc[UR4][R2.64+0x1] ;  /* 0x00000104020d7981 */ /* 0x000ea8000c1e1100 */
[----:B------:R-:W2:Y:S01]  /*0410*/  LDG.E.U8 R20, desc[UR4][R2.64+0x2] ;  /* 0x0000020402147981 */ /* 0x000ea2000c1e1100 */
[----:B---3--:R-:W-:-:S03]  /*0420*/  VIMNMX3 R25, R19, R22, R25, PT ;  /* 0x000000161319720f */ /* 0x008fc60003800119 */
[----:B------:R-:W3:Y:S04]  /*0430*/  LDG.E.U8 R22, desc[UR4][R2.64+0x3] ;  /* 0x0000030402167981 */ /* 0x000ee8000c1e1100 */
[----:B------:R-:W3:Y:S01]  /*0440*/  LDG.E.U8 R19, desc[UR4][R2.64+0x4] ;  /* 0x0000040402137981 */ /* 0x000ee2000c1e1100 */
[----:B----4-:R-:W-:-:S03]  /*0450*/  VIMNMX3 R26, R25, R17, R18, PT ;  /* 0x00000011191a720f */ /* 0x010fc60003800112 */
[----:B------:R-:W4:Y:S04]  /*0460*/  LDG.E.U8 R25, desc[UR4][R2.64+0x5] ;  /* 0x0000050402197981 */ /* 0x000f28000c1e1100 */
[----:B------:R-:W4:Y:S04]  /*0470*/  LDG.E.U8 R18, desc[UR4][R2.64+0x6] ;  /* 0x0000060402127981 */ /* 0x000f28000c1e1100 */
[----:B------:R-:W4:Y:S01]  /*0480*/  LDG.E.U8 R17, desc[UR4][R2.64+0x7] ;  /* 0x0000070402117981 */ /* 0x000f22000c1e1100 */
[----:B------:R-:W-:Y:S01]  /*0490*/  VIADD R0, R0, 0x10 ;  /* 0x0000001000007836 */ /* 0x000fe20000000000 */
[----:B-----5:R-:W-:-:S04]  /*04a0*/  VIMNMX3 R15, R26, R15, R16, PT ;  /* 0x0000000f1a0f720f */ /* 0x020fc80003800110 */
[----:B------:R-:W-:Y:S01]  /*04b0*/  ISETP.NE.AND P3, PT, R0, RZ, PT ;  /* 0x000000ff0000720c */ /* 0x000fe20003f65270 */
[----:B------:R-:W-:Y:S02]  /*04c0*/  VIADD R14, R14, 0x10 ;  /* 0x000000100e0e7836 */ /* 0x000fe40000000000 */
[----:B------:R-:W-:Y:S01]  /*04d0*/  VIADD R11, R11, 0x10 ;  /* 0x000000100b0b7836 */ /* 0x000fe20000000000 */
[----:B--2---:R-:W-:-:S04]  /*04e0*/  VIMNMX3 R13, R15, R13, R20, PT ;  /* 0x0000000d0f0d720f */ /* 0x004fc80003800114 */
[----:B---3--:R-:W-:-:S04]  /*04f0*/  VIMNMX3 R13, R13, R22, R19, PT ;  /* 0x000000160d0d720f */ /* 0x008fc80003800113 */
[----:B----4-:R-:W-:-:S04]  /*0500*/  VIMNMX3 R18, R13, R25, R18, PT ;  /* 0x000000190d12720f */ /* 0x010fc80003800112 */
[----:B------:R-:W-:Y:S01]  /*0510*/  VIMNMX3 R13, R18, R17, R27, PT ;  /* 0x00000011120d720f */ /* 0x000fe2000380011b */
[----:B------:R-:W-:Y:S06]  /*0520*/  @P3 BRA `(.L_x_6) ;  /* 0xfffffffc007c3947 */ /* 0x000fec000383ffff */
.L_x_5:
[----:B------:R-:W-:Y:S05]  /*0530*/  BSYNC.RECONVERGENT B3 ;  /* 0x0000000000037941 */ /* 0x000fea0003800200 */
.L_x_4:
[----:B------:R-:W-:Y:S05]  /*0540*/  @!P2 BRA `(.L_x_3) ;  /* 0x0000000000d8a947 */ /* 0x000fea0003800000 */
[----:B------:R-:W-:Y:S01]  /*0550*/  BSSY.RECONVERGENT B3, `(.L_x_7) ;  /* 0x0000015000037945 */ /* 0x000fe20003800200 */
[----:B------:R-:W-:-:S03]  /*0560*/  ISETP.NE.AND P2, PT, R24, RZ, PT ;  /* 0x000000ff1800720c */ /* 0x000fc60003f45270 */
[----:B------:R-:W-:Y:S10]  /*0570*/  @!P0 BRA `(.L_x_8) ;  /* 0x0000000000488947 */ /* 0x000ff40003800000 */
[----:B------:R-:W0:Y:S01]  /*0580*/  LDCU UR6, c[0x0][0x390] ;  /* 0x00007200ff0677ac */ /* 0x000e220008000800 */
[----:B------:R-:W1:Y:S01]  /*0590*/  LDCU.64 UR8, c[0x0][0x380] ;  /* 0x00007000ff0877ac */ /* 0x000e620008000a00 */
[----:B0-----:R-:W-:-:S05]  /*05a0*/  IMAD R0, R9, UR6, R14 ;  /* 0x0000000609007c24 */ /* 0x001fca000f8e020e */
[----:B-1----:R-:W-:-:S04]  /*05b0*/  IADD3 R2, P3, PT, R0, UR8, RZ ;  /* 0x0000000800027c10 */ /* 0x002fc8000ff7e0ff */
[----:B------:R-:W-:-:S05]  /*05c0*/  LEA.HI.X.SX32 R3, R0, UR9, 0x1, P3 ;  /* 0x0000000900037c11 */ /* 0x000fca00098f0eff */
[----:B------:R-:W2:Y:S04]  /*05d0*/  LDG.E.U8 R0, desc[UR4][R2.64] ;  /* 0x0000000402007981 */ /* 0x000ea8000c1e1100 */
[----:B------:R-:W2:Y:S04]  /*05e0*/  LDG.E.U8 R11, desc[UR4][R2.64+0x1] ;  /* 0x00000104020b7981 */ /* 0x000ea8000c1e1100 */
[----:B------:R-:W3:Y:S04]  /*05f0*/  LDG.E.U8 R15, desc[UR4][R2.64+0x2] ;  /* 0x00000204020f7981 */ /* 0x000ee8000c1e1100 */
[----:B------:R-:W3:Y:S04]  /*0600*/  LDG.E.U8 R16, desc[UR4][R2.64+0x3] ;  /* 0x0000030402107981 */ /* 0x000ee8000c1e1100 */
[----:B------:R-:W4:Y:S04]  /*0610*/  LDG.E.U8 R17, desc[UR4][R2.64+0x4] ;  /* 0x0000040402117981 */ /* 0x000f28000c1e1100 */
[----:B------:R-:W4:Y:S04]  /*0620*/  LDG.E.U8 R18, desc[UR4][R2.64+0x5] ;  /* 0x0000050402127981 */ /* 0x000f28000c1e1100 */
[----:B------:R-:W5:Y:S04]  /*0630*/  LDG.E.U8 R19, desc[UR4][R2.64+0x6] ;  /* 0x0000060402137981 */ /* 0x000f68000c1e1100 */
[----:B------:R-:W5:Y:S01]  /*0640*/  LDG.E.U8 R20, desc[UR4][R2.64+0x7] ;  /* 0x0000070402147981 */ /* 0x000f62000c1e1100 */
[----:B------:R-:W-:Y:S01]  /*0650*/  VIADD R14, R14, 0x8 ;  /* 0x000000080e0e7836 */ /* 0x000fe20000000000 */
[----:B--2---:R-:W-:-:S04]  /*0660*/  VIMNMX3 R0, R13, R0, R11, PT ;  /* 0x000000000d00720f */ /* 0x004fc8000380010b */
[----:B---3--:R-:W-:-:S04]  /*0670*/  VIMNMX3 R0, R0, R15, R16, PT ;  /* 0x0000000f0000720f */ /* 0x008fc80003800110 */
[----:B----4-:R-:W-:-:S04]  /*0680*/  VIMNMX3 R0, R0, R17, R18, PT ;  /* 0x000000110000720f */ /* 0x010fc80003800112 */
[----:B-----5:R-:W-:-:S07]  /*0690*/  VIMNMX3 R13, R0, R19, R20, PT ;  /* 0x00000013000d720f */ /* 0x020fce0003800114 */
.L_x_8:
[----:B------:R-:W-:Y:S05]  /*06a0*/  BSYNC.RECONVERGENT B3 ;  /* 0x0000000000037941 */ /* 0x000fea0003800200 */
.L_x_7:
        /* <DEDUP_REMOVED lines=12> */
[----:B------:R-:W3:Y:S01]  /*0770*/  LDG.E.U8 R16, desc[UR4][R2.64+0x3] ;  /* 0x0000030402107981 */ /* 0x000ee2000c1e1100 */
[----:B------:R-:W-:Y:S01]  /*0780*/  VIADD R14, R14, 0x4 ;  /* 0x000000040e0e7836 */ /* 0x000fe20000000000 */
[----:B--2---:R-:W-:-:S04]  /*0790*/  VIMNMX3 R0, R13, R0, R11, PT ;  /* 0x000000000d00720f */ /* 0x004fc8000380010b */
[----:B---3--:R-:W-:-:S07]  /*07a0*/  VIMNMX3 R13, R0, R15, R16, PT ;  /* 0x0000000f000d720f */ /* 0x008fce0003800110 */
.L_x_10:
[----:B------:R-:W-:Y:S05]  /*07b0*/  BSYNC.RECONVERGENT B3 ;  /* 0x0000000000037941 */ /* 0x000fea0003800200 */
.L_x_9:
[----:B------:R-:W-:Y:S05]  /*07c0*/  @!P2 BRA `(.L_x_3) ;  /* 0x000000000038a947 */ /* 0x000fea0003800000 */
[----:B------:R-:W0:Y:S01]  /*07d0*/  LDCU UR6, c[0x0][0x390] ;  /* 0x00007200ff0677ac */ /* 0x000e220008000800 */
[----:B------:R-:W1:Y:S01]  /*07e0*/  LDCU.64 UR8, c[0x0][0x380] ;  /* 0x00007000ff0877ac */ /* 0x000e620008000a00 */
[----:B0-----:R-:W-:-:S05]  /*07f0*/  IMAD R0, R9, UR6, R14 ;  /* 0x0000000609007c24 */ /* 0x001fca000f8e020e */
[----:B-1----:R-:W-:-:S04]  /*0800*/  IADD3 R2, P2, PT, R0, UR8, RZ ;  /* 0x0000000800027c10 */ /* 0x002fc8000ff5e0ff */
[----:B------:R-:W-:-:S05]  /*0810*/  LEA.HI.X.SX32 R3, R0, UR9, 0x1, P2 ;  /* 0x0000000900037c11 */ /* 0x000fca00090f0eff */
[----:B------:R-:W2:Y:S01]  /*0820*/  LDG.E.U8 R0, desc[UR4][R2.64] ;  /* 0x0000000402007981 */ /* 0x000ea2000c1e1100 */
[----:B------:R-:W-:Y:S02]  /*0830*/  ISETP.NE.AND P2, PT, R10, 0x1, PT ;  /* 0x000000010a00780c */ /* 0x000fe40003f45270 */
[----:B--2---:R-:W-:-:S11]  /*0840*/  VIMNMX R13, PT, PT, R13, R0, PT ;  /* 0x000000000d0d7248 */ /* 0x004fd60003fe0100 */
[----:B------:R-:W-:Y:S05]  /*0850*/  @!P2 BRA `(.L_x_3) ;  /* 0x000000000014a947 */ /* 0x000fea0003800000 */
[----:B------:R-:W-:Y:S01]  /*0860*/  ISETP.NE.AND P2, PT, R10, 0x2, PT ;  /* 0x000000020a00780c */ /* 0x000fe20003f45270 */
[----:B------:R-:W2:-:S12]  /*0870*/  LDG.E.U8 R0, desc[UR4][R2.64+0x1] ;  /* 0x0000010402007981 */ /* 0x000e98000c1e1100 */
[----:B------:R-:W3:Y:S01]  /*0880*/  @P2 LDG.E.U8 R14, desc[UR4][R2.64+0x2] ;  /* 0x00000204020e2981 */ /* 0x000ee2000c1e1100 */
[----:B--2---:R-:W-:-:S04]  /*0890*/  VIMNMX R13, PT, PT, R13, R0, PT ;  /* 0x000000000d0d7248 */ /* 0x004fc80003fe0100 */
[----:B---3--:R-:W-:-:S07]  /*08a0*/  @P2 VIMNMX R13, PT, PT, R13, R14, PT ;  /* 0x0000000e0d0d2248 */ /* 0x008fce0003fe0100 */
.L_x_3:
[----:B------:R-:W-:Y:S05]  /*08b0*/  BSYNC.RECONVERGENT B0 ;  /* 0x0000000000007941 */ /* 0x000fea0003800200 */
.L_x_2:
[C---:B------:R-:W-:Y:S01]  /*08c0*/  ISETP.NE.AND P2, PT, R9.reuse, R6, PT ;  /* 0x000000060900720c */ /* 0x040fe20003f45270 */
[----:B------:R-:W-:-:S12]  /*08d0*/  VIADD R9, R9, 0x1 ;  /* 0x0000000109097836 */ /* 0x000fd80000000000 */
[----:B------:R-:W-:Y:S05]  /*08e0*/  @P2 BRA `(.L_x_11) ;  /* 0xfffffff8005c2947 */ /* 0x000fea000383ffff */
[----:B------:R-:W-:Y:S05]  /*08f0*/  BSYNC.RECONVERGENT B1 ;  /* 0x0000000000017941 */ /* 0x000fea0003800200 */
.L_x_1:
[----:B------:R-:W-:Y:S05]  /*0900*/  BSYNC.RECONVERGENT B2 ;  /* 0x0000000000027941 */ /* 0x000fea0003800200 */
.L_x_0:
[----:B------:R-:W0:Y:S01]  /*0910*/  LDCU UR8, c[0x0][0x390] ;  /* 0x00007200ff0877ac */ /* 0x000e220008000800 */
[----:B------:R-:W1:Y:S01]  /*0920*/  LDCU.64 UR6, c[0x0][0x388] ;  /* 0x00007100ff0677ac */ /* 0x000e620008000a00 */
[----:B0-----:R-:W-:-:S05]  /*0930*/  IMAD R4, R4, UR8, R5 ;  /* 0x0000000804047c24 */ /* 0x001fca000f8e0205 */
[----:B-1----:R-:W-:-:S04]  /*0940*/  IADD3 R2, P0, PT, R4, UR6, RZ ;  /* 0x0000000604027c10 */ /* 0x002fc8000ff1e0ff */
[----:B------:R-:W-:-:S05]  /*0950*/  LEA.HI.X.SX32 R3, R4, UR7, 0x1, P0 ;  /* 0x0000000704037c11 */ /* 0x000fca00080f0eff */
[----:B------:R-:W-:Y:S01]  /*0960*/  STG.E.U8 desc[UR4][R2.64], R13 ;  /* 0x0000000d02007986 */ /* 0x000fe2000c101104 */
[----:B------:R-:W-:Y:S05]  /*0970*/  EXIT ;  /* 0x000000000000794d */ /* 0x000fea0003800000 */
.L_x_12:
[----:B------:R-:W-:-:S00]  /*0980*/  BRA `(.L_x_12) ;  /* 0xfffffffc00fc7947 */ /* 0x000fc0000383ffff */
[----:B------:R-:W-:-:S00]  /*0990*/  NOP ;  /* 0x0000000000007918 */ /* 0x000fc00000000000 */
        /* <DEDUP_REMOVED lines=14> */
.L_x_14:


//--------------------- .text._Z17sumAverageChannelPhS_S_ii --------------------------
	.section	.text._Z17sumAverageChannelPhS_S_ii,"ax",@progbits
	.align	128
        .global         _Z17sumAverageChannelPhS_S_ii
        .type           _Z17sumAverageChannelPhS_S_ii,@function
        .size           _Z17sumAverageChannelPhS_S_ii,(.L_x_15 - _Z17sumAverageChannelPhS_S_ii)
        .other          _Z17sumAverageChannelPhS_S_ii,@"STO_CUDA_ENTRY STV_DEFAULT"
_Z17sumAverageChannelPhS_S_ii:
.text._Z17sumAverageChannelPhS_S_ii:
[----:B------:R-:W-:Y:S01]  /*0000*/  LDC R1, c[0x0][0x37c] ;  /* 0x0000df00ff017b82 */ /* 0x000fe20000000800 */
[----:B------:R-:W-:Y:S05]  /*0010*/  EXIT ;  /* 0x000000000000794d */ /* 0x000fea0003800000 */
.L_x_13:
        /* <DEDUP_REMOVED lines=14> */
.L_x_15:


//--------------------- .nv.shared.reserved.0     --------------------------
	.section	.nv.shared.reserved.0,"aw",@nobits
	.weak		__nv_reservedSMEM_offset_0_alias
	.size		__nv_reservedSMEM_offset_0_alias, 0, 64
	.other		__nv_reservedSMEM_offset_0_alias,@"STO_CUDA_RESERVED_SHARED STV_DEFAULT"
__nv_reservedSMEM_offset_0_alias:
	.zero		0
	.zero		64


//--------------------- .nv.constant0._Z7ErosionPhS_iii --------------------------
	.section	.nv.constant0._Z7ErosionPhS_iii,"a",@progbits
	.sectionflags	@""
	.align	4
.nv.constant0._Z7ErosionPhS_iii:
	.zero		924


//--------------------- .nv.constant0._Z17sumAverageChannelPhS_S_ii --------------------------
	.section	.nv.constant0._Z17sumAverageChannelPhS_S_ii,"a",@progbits
	.sectionflags	@""
	.align	4
.nv.constant0._Z17sumAverageChannelPhS_S_ii:
	.zero		928


//--------------------- SYMBOLS --------------------------

	.type		.nv.reservedSmem.offset0,@object
	.size		.nv.reservedSmem.offset0,0x4
